//
// Generated by NVIDIA NVVM Compiler
//
// Compiler Build ID: CL-36424714
// Cuda compilation tools, release 13.0, V13.0.88
// Based on NVVM 20.0.0
//

.version 9.0
.target sm_100
.address_size 64

	// .globl	_Z10sumColumnsPiS_
// _ZZ8padArrayPiS_E11sharedArray has been demoted

.visible .entry _Z10sumColumnsPiS_(
	.param .u64 .ptr .align 1 _Z10sumColumnsPiS__param_0,
	.param .u64 .ptr .align 1 _Z10sumColumnsPiS__param_1
)
{
	.reg .pred 	%p<3>;
	.reg .b32 	%r<25>;
	.reg .b64 	%rd<8>;

	ld.param.u64 	%rd3, [_Z10sumColumnsPiS__param_0];
	ld.param.u64 	%rd4, [_Z10sumColumnsPiS__param_1];
	mov.u32 	%r6, %ctaid.x;
	mov.u32 	%r1, %ntid.x;
	mov.u32 	%r7, %tid.x;
	mad.lo.s32 	%r24, %r6, %r1, %r7;
	setp.gt.s32 	%p1, %r24, 7;
	@%p1 bra 	$L__BB0_3;
	mov.u32 	%r8, %nctaid.x;
	mul.lo.s32 	%r3, %r1, %r8;
	cvta.to.global.u64 	%rd1, %rd4;
	cvta.to.global.u64 	%rd2, %rd3;
$L__BB0_2:
	mul.wide.s32 	%rd5, %r24, 4;
	add.s64 	%rd6, %rd2, %rd5;
	ld.global.u32 	%r9, [%rd6];
	ld.global.u32 	%r10, [%rd6+32];
	add.s32 	%r11, %r10, %r9;
	ld.global.u32 	%r12, [%rd6+64];
	add.s32 	%r13, %r12, %r11;
	ld.global.u32 	%r14, [%rd6+96];
	add.s32 	%r15, %r14, %r13;
	ld.global.u32 	%r16, [%rd6+128];
	add.s32 	%r17, %r16, %r15;
	ld.global.u32 	%r18, [%rd6+160];
	add.s32 	%r19, %r18, %r17;
	ld.global.u32 	%r20, [%rd6+192];
	add.s32 	%r21, %r20, %r19;
	ld.global.u32 	%r22, [%rd6+224];
	add.s32 	%r23, %r22, %r21;
	add.s64 	%rd7, %rd1, %rd5;
	st.global.u32 	[%rd7], %r23;
	add.s32 	%r24, %r24, %r3;
	setp.lt.s32 	%p2, %r24, 8;
	@%p2 bra 	$L__BB0_2;
$L__BB0_3:
	ret;

}
	// .globl	_Z8padArrayPiS_
.visible .entry _Z8padArrayPiS_(
	.param .u64 .ptr .align 1 _Z8padArrayPiS__param_0,
	.param .u64 .ptr .align 1 _Z8padArrayPiS__param_1
)
{
	.reg .b32 	%r<10>;
	.reg .b64 	%rd<8>;
	// demoted variable
	.shared .align 4 .b8 _ZZ8padArrayPiS_E11sharedArray[288];
	ld.param.u64 	%rd1, [_Z8padArrayPiS__param_0];
	ld.param.u64 	%rd2, [_Z8padArrayPiS__param_1];
	cvta.to.global.u64 	%rd3, %rd2;
	cvta.to.global.u64 	%rd4, %rd1;
	mov.u32 	%r1, %tid.x;
	mov.u32 	%r2, %ctaid.x;
	mov.u32 	%r3, %ntid.x;
	mad.lo.s32 	%r4, %r2, %r3, %r1;
	mul.wide.s32 	%rd5, %r4, 4;
	add.s64 	%rd6, %rd4, %rd5;
	ld.global.u32 	%r5, [%rd6];
	shl.b32 	%r6, %r1, 2;
	mov.u32 	%r7, _ZZ8padArrayPiS_E11sharedArray;
	add.s32 	%r8, %r7, %r6;
	st.shared.u32 	[%r8], %r5;
	bar.sync 	0;
	ld.shared.u32 	%r9, [%r8];
	add.s64 	%rd7, %rd3, %rd5;
	st.global.u32 	[%rd7], %r9;
	ret;

}


// ===== COMPILED SASS (sm_100) =====

	.target	sm_100

	.elftype	@"ET_EXEC"


//--------------------- .note.nv.tkinfo           --------------------------
	.section	.note.nv.tkinfo,"",@"SHT_NOTE"
	.sectionflags	@"SHF_NOTE_NV_TKINFO"
	.tkinfo
        /*0018*/ 	.word	0x00000002
        /*0030*/ 	.string	""
        /*0030*/ 	.string	"ptxas"
        /*0030*/ 	.string	"Cuda compilation tools, release 13.0, V13.0.88"
        /*0030*/ 	.string	"Build cuda_13.0.r13.0/compiler.36424714_0"
        /*0030*/ 	.string	"-arch sm_100 -m 64 "



//--------------------- .note.nv.cuinfo           --------------------------
	.section	.note.nv.cuinfo,"",@"SHT_NOTE"
	.sectionflags	@"SHF_NOTE_NV_CUINFO"
        /*0018*/ 	.short	0x0002
        /*001a*/ 	.short	0x0064
        /*001c*/ 	.short	0x0082
	.zero		2


//--------------------- .nv.info                  --------------------------
	.section	.nv.info,"",@"SHT_CUDA_INFO"
	.align	4


	//----- nvinfo : EIATTR_REGCOUNT
	.align		4
        /*0000*/ 	.byte	0x04, 0x2f
        /*0002*/ 	.short	(.L_1 - .L_0)
	.align		4
.L_0:
        /*0004*/ 	.word	index@(_Z10sumColumnsPiS_)
        /*0008*/ 	.word	0x00000012


	//----- nvinfo : EIATTR_FRAME_SIZE
	.align		4
.L_1:
        /*000c*/ 	.byte	0x04, 0x11
        /*000e*/ 	.short	(.L_3 - .L_2)
	.align		4
.L_2:
        /*0010*/ 	.word	index@(_Z10sumColumnsPiS_)
        /*0014*/ 	.word	0x00000000


	//----- nvinfo : EIATTR_REGCOUNT
	.align		4
.L_3:
        /*0018*/ 	.byte	0x04, 0x2f
        /*001a*/ 	.short	(.L_5 - .L_4)
	.align		4
.L_4:
        /*001c*/ 	.word	index@(_Z8padArrayPiS_)
        /*0020*/ 	.word	0x0000000e


	//----- nvinfo : EIATTR_FRAME_SIZE
	.align		4
.L_5:
        /*0024*/ 	.byte	0x04, 0x11
        /*0026*/ 	.short	(.L_7 - .L_6)
	.align		4
.L_6:
        /*0028*/ 	.word	index@(_Z8padArrayPiS_)
        /*002c*/ 	.word	0x00000000


	//----- nvinfo : EIATTR_MIN_STACK_SIZE
	.align		4
.L_7:
        /*0030*/ 	.byte	0x04, 0x12
        /*0032*/ 	.short	(.L_9 - .L_8)
	.align		4
.L_8:
        /*0034*/ 	.word	index@(_Z8padArrayPiS_)
        /*0038*/ 	.word	0x00000000


	//----- nvinfo : EIATTR_MIN_STACK_SIZE
	.align		4
.L_9:
        /*003c*/ 	.byte	0x04, 0x12
        /*003e*/ 	.short	(.L_11 - .L_10)
	.align		4
.L_10:
        /*0040*/ 	.word	index@(_Z10sumColumnsPiS_)
        /*0044*/ 	.word	0x00000000
.L_11:


//--------------------- .nv.compat                --------------------------
	.section	.nv.compat,"",@"SHT_CUDA_COMPAT_INFO"
	.align	4
        /*0000*/ 	.byte	0x02, 0x09, 0x00, 0x00, 0x02, 0x02, 0x01, 0x00, 0x02, 0x05, 0x05, 0x00, 0x03, 0x07, 0x01, 0x01
        /*0010*/ 	.byte	0x02, 0x03, 0x00, 0x00, 0x02, 0x06, 0x01, 0x00, 0x04, 0x0b, 0x08, 0x00, 0x09, 0x00, 0x00, 0x00
        /*0020*/ 	.byte	0x00, 0x00, 0x00, 0x00


//--------------------- .nv.info._Z8padArrayPiS_  --------------------------
	.section	.nv.info._Z8padArrayPiS_,"",@"SHT_CUDA_INFO"
	.sectionflags	@""
	.align	4


	//----- nvinfo : EIATTR_CUDA_API_VERSION
	.align		4
        /*0000*/ 	.byte	0x04, 0x37
        /*0002*/ 	.short	(.L_13 - .L_12)
.L_12:
        /*0004*/ 	.word	0x00000082


	//----- nvinfo : EIATTR_KPARAM_INFO
	.align		4
.L_13:
        /*0008*/ 	.byte	0x04, 0x17
        /*000a*/ 	.short	(.L_15 - .L_14)
.L_14:
        /*000c*/ 	.word	0x00000000
        /*0010*/ 	.short	0x0001
        /*0012*/ 	.short	0x0008
        /*0014*/ 	.byte	0x00, 0xf5, 0x21, 0x00


	//----- nvinfo : EIATTR_KPARAM_INFO
	.align		4
.L_15:
        /*0018*/ 	.byte	0x04, 0x17
        /*001a*/ 	.short	(.L_17 - .L_16)
.L_16:
        /*001c*/ 	.word	0x00000000
        /*0020*/ 	.short	0x0000
        /*0022*/ 	.short	0x0000
        /*0024*/ 	.byte	0x00, 0xf5, 0x21, 0x00


	//----- nvinfo : EIATTR_SPARSE_MMA_MASK
	.align		4
.L_17:
        /*0028*/ 	.byte	0x03, 0x50
        /*002a*/ 	.short	0x0000


	//----- nvinfo : EIATTR_MAXREG_COUNT
	.align		4
        /*002c*/ 	.byte	0x03, 0x1b
        /*002e*/ 	.short	0x00ff


	//----- nvinfo : EIATTR_NUM_BARRIERS
	.align		4
        /*0030*/ 	.byte	0x02, 0x4c
        /*0032*/ 	.byte	0x01
	.zero		1


	//----- nvinfo : EIATTR_MERCURY_ISA_VERSION
	.align		4
        /*0034*/ 	.byte	0x03, 0x5f
        /*0036*/ 	.short	0x0101


	//----- nvinfo : EIATTR_VRC_CTA_INIT_COUNT
	.align		4
        /*0038*/ 	.byte	0x02, 0x4a
	.zero		1
	.zero		1


	//----- nvinfo : EIATTR_EXIT_INSTR_OFFSETS
	.align		4
        /*003c*/ 	.byte	0x04, 0x1c
        /*003e*/ 	.short	(.L_19 - .L_18)


	//   ....[0]....
.L_18:
        /*0040*/ 	.word	0x00000130


	//----- nvinfo : EIATTR_CBANK_PARAM_SIZE
	.align		4
.L_19:
        /*0044*/ 	.byte	0x03, 0x19
        /*0046*/ 	.short	0x0010


	//----- nvinfo : EIATTR_PARAM_CBANK
	.align		4
        /*0048*/ 	.byte	0x04, 0x0a
        /*004a*/ 	.short	(.L_21 - .L_20)
	.align		4
.L_20:
        /*004c*/ 	.word	index@(.nv.constant0._Z8padArrayPiS_)
        /*0050*/ 	.short	0x0380
        /*0052*/ 	.short	0x0010


	//----- nvinfo : EIATTR_SW_WAR
	.align		4
.L_21:
        /*0054*/ 	.byte	0x04, 0x36
        /*0056*/ 	.short	(.L_23 - .L_22)
.L_22:
        /*0058*/ 	.word	0x00000008
.L_23:


//--------------------- .nv.info._Z10sumColumnsPiS_ --------------------------
	.section	.nv.info._Z10sumColumnsPiS_,"",@"SHT_CUDA_INFO"
	.sectionflags	@""
	.align	4


	//----- nvinfo : EIATTR_CUDA_API_VERSION
	.align		4
        /*0000*/ 	.byte	0x04, 0x37
        /*0002*/ 	.short	(.L_25 - .L_24)
.L_24:
        /*0004*/ 	.word	0x00000082


	//----- nvinfo : EIATTR_KPARAM_INFO
	.align		4
.L_25:
        /*0008*/ 	.byte	0x04, 0x17
        /*000a*/ 	.short	(.L_27 - .L_26)
.L_26:
        /*000c*/ 	.word	0x00000000
        /*0010*/ 	.short	0x0001
        /*0012*/ 	.short	0x0008
        /*0014*/ 	.byte	0x00, 0xf5, 0x21, 0x00


	//----- nvinfo : EIATTR_KPARAM_INFO
	.align		4
.L_27:
        /*0018*/ 	.byte	0x04, 0x17
        /*001a*/ 	.short	(.L_29 - .L_28)
.L_28:
        /*001c*/ 	.word	0x00000000
        /*0020*/ 	.short	0x0000
        /*0022*/ 	.short	0x0000
        /*0024*/ 	.byte	0x00, 0xf5, 0x21, 0x00


	//----- nvinfo : EIATTR_SPARSE_MMA_MASK
	.align		4
.L_29:
        /*0028*/ 	.byte	0x03, 0x50
        /*002a*/ 	.short	0x0000


	//----- nvinfo : EIATTR_MAXREG_COUNT
	.align		4
        /*002c*/ 	.byte	0x03, 0x1b
        /*002e*/ 	.short	0x00ff


	//----- nvinfo : EIATTR_MERCURY_ISA_VERSION
	.align		4
        /*0030*/ 	.byte	0x03, 0x5f
        /*0032*/ 	.short	0x0101


	//----- nvinfo : EIATTR_VRC_CTA_INIT_COUNT
	.align		4
        /*0034*/ 	.byte	0x02, 0x4a
	.zero		1
	.zero		1


	//----- nvinfo : EIATTR_EXIT_INSTR_OFFSETS
	.align		4
        /*0038*/ 	.byte	0x04, 0x1c
        /*003a*/ 	.short	(.L_31 - .L_30)


	//   ....[0]....
.L_30:
        /*003c*/ 	.word	0x00000060


	//   ....[1]....
        /*0040*/ 	.word	0x000001e0


	//----- nvinfo : EIATTR_CRS_STACK_SIZE
	.align		4
.L_31:
        /*0044*/ 	.byte	0x04, 0x1e
        /*0046*/ 	.short	(.L_33 - .L_32)
.L_32:
        /*0048*/ 	.word	0x00000000


	//----- nvinfo : EIATTR_CBANK_PARAM_SIZE
	.align		4
.L_33:
        /*004c*/ 	.byte	0x03, 0x19
        /*004e*/ 	.short	0x0010


	//----- nvinfo : EIATTR_PARAM_CBANK
	.align		4
        /*0050*/ 	.byte	0x04, 0x0a
        /*0052*/ 	.short	(.L_35 - .L_34)
	.align		4
.L_34:
        /*0054*/ 	.word	index@(.nv.constant0._Z10sumColumnsPiS_)
        /*0058*/ 	.short	0x0380
        /*005a*/ 	.short	0x0010


	//----- nvinfo : EIATTR_SW_WAR
	.align		4
.L_35:
        /*005c*/ 	.byte	0x04, 0x36
        /*005e*/ 	.short	(.L_37 - .L_36)
.L_36:
        /*0060*/ 	.word	0x00000008
.L_37:


//--------------------- .nv.callgraph             --------------------------
	.section	.nv.callgraph,"",@"SHT_CUDA_CALLGRAPH"
	.align	4
	.sectionentsize	8
	.align		4
        /*0000*/ 	.word	0x00000000
	.align		4
        /*0004*/ 	.word	0xffffffff
	.align		4
        /*0008*/ 	.word	0x00000000
	.align		4
        /*000c*/ 	.word	0xfffffffe
	.align		4
        /*0010*/ 	.word	0x00000000
	.align		4
        /*0014*/ 	.word	0xfffffffd
	.align		4
        /*0018*/ 	.word	0x00000000
	.align		4
        /*001c*/ 	.word	0xfffffffc


//--------------------- .text._Z8padArrayPiS_     --------------------------
	.section	.text._Z8padArrayPiS_,"ax",@progbits
	.align	128
        .global         _Z8padArrayPiS_
        .type           _Z8padArrayPiS_,@function
        .size           _Z8padArrayPiS_,(.L_x_3 - _Z8padArrayPiS_)
        .other          _Z8padArrayPiS_,@"STO_CUDA_ENTRY STV_DEFAULT"
_Z8padArrayPiS_:
.text._Z8padArrayPiS_:
[----:B------:R-:W-:Y:S01]  /*0000*/  LDC R1, c[0x0][0x37c] ;  /* 0x0000df00ff017b82 */ /* 0x000fe20000000800 */
[----:B------:R-:W0:Y:S07]  /*0010*/  S2R R9, SR_TID.X ;  /* 0x0000000000097919 */ /* 0x000e2e0000002100 */
[----:B------:R-:W0:Y:S01]  /*0020*/  S2UR UR4, SR_CTAID.X ;  /* 0x00000000000479c3 */ /* 0x000e220000002500 */
[----:B------:R-:W1:Y:S07]  /*0030*/  LDCU.64 UR6, c[0x0][0x358] ;  /* 0x00006b00ff0677ac */ /* 0x000e6e0008000a00 */
[----:B------:R-:W0:Y:S08]  /*0040*/  LDC R0, c[0x0][0x360] ;  /* 0x0000d800ff007b82 */ /* 0x000e300000000800 */
[----:B------:R-:W2:Y:S08]  /*0050*/  LDC.64 R2, c[0x0][0x380] ;  /* 0x0000e000ff027b82 */ /* 0x000eb00000000a00 */
[----:B------:R-:W3:Y:S01]  /*0060*/  S2UR UR5, SR_CgaCtaId ;  /* 0x00000000000579c3 */ /* 0x000ee20000008800 */
[----:B0-----:R-:W-:-:S07]  /*0070*/  IMAD R7, R0, UR4, R9 ;  /* 0x0000000400077c24 */ /* 0x001fce000f8e0209 */
[----:B------:R-:W0:Y:S01]  /*0080*/  LDC.64 R4, c[0x0][0x388] ;  /* 0x0000e200ff047b82 */ /* 0x000e220000000a00 */
[----:B--2---:R-:W-:-:S06]  /*0090*/  IMAD.WIDE R2, R7, 0x4, R2 ;  /* 0x0000000407027825 */ /* 0x004fcc00078e0202 */
[----:B-1----:R-:W2:Y:S01]  /*00a0*/  LDG.E R2, desc[UR6][R2.64] ;  /* 0x0000000602027981 */ /* 0x002ea2000c1e1900 */
[----:B------:R-:W-:Y:S02]  /*00b0*/  UMOV UR4, 0x400 ;  /* 0x0000040000047882 */ /* 0x000fe40000000000 */
[----:B---3--:R-:W-:-:S06]  /*00c0*/  ULEA UR4, UR5, UR4, 0x18 ;  /* 0x0000000405047291 */ /* 0x008fcc000f8ec0ff */
[----:B------:R-:W-:Y:S01]  /*00d0*/  LEA R9, R9, UR4, 0x2 ;  /* 0x0000000409097c11 */ /* 0x000fe2000f8e10ff */
[----:B0-----:R-:W-:-:S04]  /*00e0*/  IMAD.WIDE R4, R7, 0x4, R4 ;  /* 0x0000000407047825 */ /* 0x001fc800078e0204 */
[----:B--2---:R-:W-:Y:S01]  /*00f0*/  STS [R9], R2 ;  /* 0x0000000209007388 */ /* 0x004fe20000000800 */
[----:B------:R-:W-:Y:S06]  /*0100*/  BAR.SYNC.DEFER_BLOCKING 0x0 ;  /* 0x0000000000007b1d */ /* 0x000fec0000010000 */
[----:B------:R-:W0:Y:S04]  /*0110*/  LDS R11, [R9] ;  /* 0x00000000090b7984 */ /* 0x000e280000000800 */
[----:B0-----:R-:W-:Y:S01]  /*0120*/  STG.E desc[UR6][R4.64], R11 ;  /* 0x0000000b04007986 */ /* 0x001fe2000c101906 */
[----:B------:R-:W-:Y:S05]  /*0130*/  EXIT ;  /* 0x000000000000794d */ /* 0x000fea0003800000 */
.L_x_0:
[----:B------:R-:W-:-:S00]  /*0140*/  BRA `(.L_x_0) ;  /* 0xfffffffc00fc7947 */ /* 0x000fc0000383ffff */
[----:B------:R-:W-:-:S00]  /*0150*/  NOP ;  /* 0x0000000000007918 */ /* 0x000fc00000000000 */
        /* <DEDUP_REMOVED lines=10> */
.L_x_3:


//--------------------- .text._Z10sumColumnsPiS_  --------------------------
	.section	.text._Z10sumColumnsPiS_,"ax",@progbits
	.align	128
        .global         _Z10sumColumnsPiS_
        .type           _Z10sumColumnsPiS_,@function
        .size           _Z10sumColumnsPiS_,(.L_x_4 - _Z10sumColumnsPiS_)
        .other          _Z10sumColumnsPiS_,@"STO_CUDA_ENTRY STV_DEFAULT"
_Z10sumColumnsPiS_:
.text._Z10sumColumnsPiS_:
[----:B------:R-:W-:Y:S01]  /*0000*/  LDC R1, c[0x0][0x37c] ;  /* 0x0000df00ff017b82 */ /* 0x000fe20000000800 */
[----:B------:R-:W0:Y:S07]  /*0010*/  S2R R0, SR_TID.X ;  /* 0x0000000000007919 */ /* 0x000e2e0000002100 */
[----:B------:R-:W0:Y:S08]  /*0020*/  S2UR UR4, SR_CTAID.X ;  /* 0x00000000000479c3 */ /* 0x000e300000002500 */
[----:B------:R-:W0:Y:S02]  /*0030*/  LDC R7, c[0x0][0x360] ;  /* 0x0000d800ff077b82 */ /* 0x000e240000000800 */
[----:B0-----:R-:W-:-:S05]  /*0040*/  IMAD R0, R7, UR4, R0 ;  /* 0x0000000407007c24 */ /* 0x001fca000f8e0200 */
[----:B------:R-:W-:-:S13]  /*0050*/  ISETP.GT.AND P0, PT, R0, 0x7, PT ;  /* 0x000000070000780c */ /* 0x000fda0003f04270 */
[----:B------:R-:W-:Y:S05]  /*0060*/  @P0 EXIT ;  /* 0x000000000000094d */ /* 0x000fea0003800000 */
[----:B------:R-:W0:Y:S01]  /*0070*/  LDCU UR4, c[0x0][0x370] ;  /* 0x00006e00ff0477ac */ /* 0x000e220008000800 */
[----:B------:R-:W1:Y:S01]  /*0080*/  LDCU.64 UR6, c[0x0][0x358] ;  /* 0x00006b00ff0677ac */ /* 0x000e620008000a00 */
[----:B0-----:R-:W-:-:S07]  /*0090*/  IMAD R7, R7, UR4, RZ ;  /* 0x0000000407077c24 */ /* 0x001fce000f8e02ff */
.L_x_1:
[----:B0-----:R-:W0:Y:S08]  /*00a0*/  LDC.64 R2, c[0x0][0x380] ;  /* 0x0000e000ff027b82 */ /* 0x001e300000000a00 */
[----:B------:R-:W2:Y:S01]  /*00b0*/  LDC.64 R4, c[0x0][0x388] ;  /* 0x0000e200ff047b82 */ /* 0x000ea20000000a00 */
[----:B0-----:R-:W-:-:S05]  /*00c0*/  IMAD.WIDE R2, R0, 0x4, R2 ;  /* 0x0000000400027825 */ /* 0x001fca00078e0202 */
[----:B-1----:R-:W3:Y:S04]  /*00d0*/  LDG.E R6, desc[UR6][R2.64] ;  /* 0x0000000602067981 */ /* 0x002ee8000c1e1900 */
[----:B------:R-:W3:Y:S04]  /*00e0*/  LDG.E R9, desc[UR6][R2.64+0x20] ;  /* 0x0000200602097981 */ /* 0x000ee8000c1e1900 */
[----:B------:R-:W3:Y:S04]  /*00f0*/  LDG.E R8, desc[UR6][R2.64+0x40] ;  /* 0x0000400602087981 */ /* 0x000ee8000c1e1900 */
[----:B------:R-:W4:Y:S04]  /*0100*/  LDG.E R11, desc[UR6][R2.64+0x60] ;  /* 0x00006006020b7981 */ /* 0x000f28000c1e1900 */
[----:B------:R-:W4:Y:S04]  /*0110*/  LDG.E R10, desc[UR6][R2.64+0x80] ;  /* 0x00008006020a7981 */ /* 0x000f28000c1e1900 */
[----:B------:R-:W5:Y:S04]  /*0120*/  LDG.E R13, desc[UR6][R2.64+0xa0] ;  /* 0x0000a006020d7981 */ /* 0x000f68000c1e1900 */
[----:B------:R-:W5:Y:S04]  /*0130*/  LDG.E R12, desc[UR6][R2.64+0xc0] ;  /* 0x0000c006020c7981 */ /* 0x000f68000c1e1900 */
[----:B------:R-:W5:Y:S01]  /*0140*/  LDG.E R15, desc[UR6][R2.64+0xe0] ;  /* 0x0000e006020f7981 */ /* 0x000f62000c1e1900 */
[----:B--2---:R-:W-:Y:S01]  /*0150*/  IMAD.WIDE R4, R0, 0x4, R4 ;  /* 0x0000000400047825 */ /* 0x004fe200078e0204 */
[----:B------:R-:W-:-:S04]  /*0160*/  IADD3 R0, PT, PT, R7, R0, RZ ;  /* 0x0000000007007210 */ /* 0x000fc80007ffe0ff */
[----:B------:R-:W-:Y:S02]  /*0170*/  ISETP.GE.AND P0, PT, R0, 0x8, PT ;  /* 0x000000080000780c */ /* 0x000fe40003f06270 */
[----:B---3--:R-:W-:-:S04]  /*0180*/  IADD3 R6, PT, PT, R8, R9, R6 ;  /* 0x0000000908067210 */ /* 0x008fc80007ffe006 */
[----:B----4-:R-:W-:-:S04]  /*0190*/  IADD3 R6, PT, PT, R10, R11, R6 ;  /* 0x0000000b0a067210 */ /* 0x010fc80007ffe006 */
[----:B-----5:R-:W-:-:S05]  /*01a0*/  IADD3 R6, PT, PT, R12, R13, R6 ;  /* 0x0000000d0c067210 */ /* 0x020fca0007ffe006 */
[----:B------:R-:W-:-:S05]  /*01b0*/  IMAD.IADD R15, R6, 0x1, R15 ;  /* 0x00000001060f7824 */ /* 0x000fca00078e020f */
[----:B------:R0:W-:Y:S01]  /*01c0*/  STG.E desc[UR6][R4.64], R15 ;  /* 0x0000000f04007986 */ /* 0x0001e2000c101906 */
[----:B------:R-:W-:Y:S05]  /*01d0*/  @!P0 BRA `(.L_x_1) ;  /* 0xfffffffc00b08947 */ /* 0x000fea000383ffff */
[----:B------:R-:W-:Y:S05]  /*01e0*/  EXIT ;  /* 0x000000000000794d */ /* 0x000fea0003800000 */
.L_x_2:
        /* <DEDUP_REMOVED lines=9> */
.L_x_4:


//--------------------- .nv.shared._Z8padArrayPiS_ --------------------------
	.section	.nv.shared._Z8padArrayPiS_,"aw",@nobits
	.sectionflags	@""
	.align	4
.nv.shared._Z8padArrayPiS_:
	.zero		1312


//--------------------- .nv.shared.reserved.0     --------------------------
	.section	.nv.shared.reserved.0,"aw",@nobits
	.weak		__nv_reservedSMEM_offset_0_alias
	.size		__nv_reservedSMEM_offset_0_alias, 0, 64
	.other		__nv_reservedSMEM_offset_0_alias,@"STO_CUDA_RESERVED_SHARED STV_DEFAULT"
__nv_reservedSMEM_offset_0_alias:
	.zero		0
	.zero		64


//--------------------- .nv.constant0._Z8padArrayPiS_ --------------------------
	.section	.nv.constant0._Z8padArrayPiS_,"a",@progbits
	.sectionflags	@""
	.align	4
.nv.constant0._Z8padArrayPiS_:
	.zero		912


//--------------------- .nv.constant0._Z10sumColumnsPiS_ --------------------------
	.section	.nv.constant0._Z10sumColumnsPiS_,"a",@progbits
	.sectionflags	@""
	.align	4
.nv.constant0._Z10sumColumnsPiS_:
	.zero		912


//--------------------- SYMBOLS --------------------------

	.type		.nv.reservedSmem.offset0,@object
	.size		.nv.reservedSmem.offset0,0x4
	.type		.nv.reservedSmem.cap,@object
	.size		.nv.reservedSmem.cap,0x4
